	.headerflags	@"EF_CUDA_TEXMODE_UNIFIED EF_CUDA_64BIT_ADDRESS EF_CUDA_ACCELERATORS EF_CUDA_SM90 EF_CUDA_VIRTUAL_SM(EF_CUDA_SM90)"
	.elftype	@"ET_EXEC"


//--------------------- .nv.info                  --------------------------
	.section	.nv.info,"",@"SHT_CUDA_INFO"
	.align	4


	//----- nvinfo : EIATTR_REGCOUNT
	.align		4
        /*0000*/ 	.byte	0x04, 0x2f
        /*0002*/ 	.short	(.L_1 - .L_0)
	.align		4
.L_0:
        /*0004*/ 	.word	index@(triton_poi_fused__to_copy_15)
        /*0008*/ 	.word	0x00000009


	//----- nvinfo : EIATTR_MIN_STACK_SIZE
	.align		4
.L_1:
        /*000c*/ 	.byte	0x04, 0x12
        /*000e*/ 	.short	(.L_3 - .L_2)
	.align		4
.L_2:
        /*0010*/ 	.word	index@(triton_poi_fused__to_copy_15)
        /*0014*/ 	.word	0x00000000


	//----- nvinfo : EIATTR_FRAME_SIZE
	.align		4
.L_3:
        /*0018*/ 	.byte	0x04, 0x11
        /*001a*/ 	.short	(.L_5 - .L_4)
	.align		4
.L_4:
        /*001c*/ 	.word	index@(triton_poi_fused__to_copy_15)
        /*0020*/ 	.word	0x00000000


	//----- nvinfo : EIATTR_MIN_STACK_SIZE
	.align		4
.L_5:
        /*0024*/ 	.byte	0x04, 0x12
        /*0026*/ 	.short	(.L_7 - .L_6)
	.align		4
.L_6:
        /*0028*/ 	.word	index@(triton_poi_fused__to_copy_15)
        /*002c*/ 	.word	0x00000000
.L_7:


//--------------------- .nv.info.triton_poi_fused__to_copy_15 --------------------------
	.section	.nv.info.triton_poi_fused__to_copy_15,"",@"SHT_CUDA_INFO"
	.sectionflags	@""
	.align	4


	//----- nvinfo : EIATTR_CUDA_API_VERSION
	.align		4
        /*0000*/ 	.byte	0x04, 0x37
        /*0002*/ 	.short	(.L_9 - .L_8)
.L_8:
        /*0004*/ 	.word	0x0000007c


	//----- nvinfo : EIATTR_KPARAM_INFO
	.align		4
.L_9:
        /*0008*/ 	.byte	0x04, 0x17
        /*000a*/ 	.short	(.L_11 - .L_10)
.L_10:
        /*000c*/ 	.word	0x00000000
        /*0010*/ 	.short	0x0001
        /*0012*/ 	.short	0x0008
        /*0014*/ 	.byte	0x00, 0xf0, 0x11, 0x00


	//----- nvinfo : EIATTR_KPARAM_INFO
	.align		4
.L_11:
        /*0018*/ 	.byte	0x04, 0x17
        /*001a*/ 	.short	(.L_13 - .L_12)
.L_12:
        /*001c*/ 	.word	0x00000000
        /*0020*/ 	.short	0x0000
        /*0022*/ 	.short	0x0000
        /*0024*/ 	.byte	0x00, 0xf4, 0x21, 0x00


	//----- nvinfo : EIATTR_SPARSE_MMA_MASK
	.align		4
.L_13:
        /*0028*/ 	.byte	0x03, 0x50
        /*002a*/ 	.short	0x0000


	//----- nvinfo : EIATTR_MAXREG_COUNT
	.align		4
        /*002c*/ 	.byte	0x03, 0x1b
        /*002e*/ 	.short	0x00ff


	//----- nvinfo : EIATTR_EXIT_INSTR_OFFSETS
	.align		4
        /*0030*/ 	.byte	0x04, 0x1c
        /*0032*/ 	.short	(.L_15 - .L_14)


	//   ....[0]....
.L_14:
        /*0034*/ 	.word	0x000000e0


	//   ....[1]....
        /*0038*/ 	.word	0x00000110


	//----- nvinfo : EIATTR_REQNTID
	.align		4
.L_15:
        /*003c*/ 	.byte	0x04, 0x10
        /*003e*/ 	.short	(.L_17 - .L_16)
.L_16:
        /*0040*/ 	.word	0x00000020
        /*0044*/ 	.word	0x00000001
        /*0048*/ 	.word	0x00000001


	//----- nvinfo : EIATTR_CBANK_PARAM_SIZE
	.align		4
.L_17:
        /*004c*/ 	.byte	0x03, 0x19
        /*004e*/ 	.short	0x000c


	//----- nvinfo : EIATTR_PARAM_CBANK
	.align		4
        /*0050*/ 	.byte	0x04, 0x0a
        /*0052*/ 	.short	(.L_19 - .L_18)
	.align		4
.L_18:
        /*0054*/ 	.word	index@(.nv.constant0.triton_poi_fused__to_copy_15)
        /*0058*/ 	.short	0x0210
        /*005a*/ 	.short	0x000c


	//----- nvinfo : EIATTR_SW_WAR
	.align		4
.L_19:
        /*005c*/ 	.byte	0x04, 0x36
        /*005e*/ 	.short	(.L_21 - .L_20)
.L_20:
        /*0060*/ 	.word	0x00000008
.L_21:


//--------------------- .nv.callgraph             --------------------------
	.section	.nv.callgraph,"",@"SHT_CUDA_CALLGRAPH"
	.align	4
	.sectionentsize	8
	.align		4
        /*0000*/ 	.word	0x00000000
	.align		4
        /*0004*/ 	.word	0xffffffff
	.align		4
        /*0008*/ 	.word	0x00000000
	.align		4
        /*000c*/ 	.word	0xfffffffe
	.align		4
        /*0010*/ 	.word	0x00000000
	.align		4
        /*0014*/ 	.word	0xfffffffd
	.align		4
        /*0018*/ 	.word	0x00000000
	.align		4
        /*001c*/ 	.word	0xfffffffc


//--------------------- .text.triton_poi_fused__to_copy_15 --------------------------
	.section	.text.triton_poi_fused__to_copy_15,"ax",@progbits
	.align	128
        .global         triton_poi_fused__to_copy_15
        .type           triton_poi_fused__to_copy_15,@function
        .size           triton_poi_fused__to_copy_15,(.L_x_1 - triton_poi_fused__to_copy_15)
        .other          triton_poi_fused__to_copy_15,@"STO_CUDA_ENTRY STV_DEFAULT"
triton_poi_fused__to_copy_15:
.text.triton_poi_fused__to_copy_15:
[----:B------:R-:W0:Y:S02]  /*0000*/  LDC R1, c[0x0][0x28] ;  /* 0x00000a00ff017b82 */ /* 0x000e240000000800 */
[----:B------:R-:W1:Y:S01]  /*0010*/  S2R R6, SR_TID.X ;  /* 0x0000000000067919 */ /* 0x000e620000002100 */
[----:B------:R-:W2:Y:S01]  /*0020*/  LDC.64 R2, c[0x0][0x210] ;  /* 0x00008400ff027b82 */ /* 0x000ea20000000a00 */
[----:B------:R-:W3:Y:S01]  /*0030*/  S2R R5, SR_CTAID.X ;  /* 0x0000000000057919 */ /* 0x000ee20000002500 */
[C---:B-1----:R-:W-:Y:S02]  /*0040*/  LOP3.LUT R0, R6.reuse, 0xf, RZ, 0xc0, !PT ;  /* 0x0000000f06007812 */ /* 0x042fe400078ec0ff */
[----:B------:R-:W-:-:S03]  /*0050*/  LOP3.LUT P0, RZ, R6, 0x10, RZ, 0xc0, !PT ;  /* 0x0000001006ff7812 */ /* 0x000fc6000780c0ff */
[----:B---3--:R-:W-:-:S04]  /*0060*/  IMAD R5, R5, 0x10, R0 ;  /* 0x0000001005057824 */ /* 0x008fc800078e0200 */
[C---:B--2---:R-:W-:Y:S01]  /*0070*/  IMAD.WIDE R2, R5.reuse, 0x8, R2 ;  /* 0x0000000805027825 */ /* 0x044fe200078e0202 */
[----:B------:R-:W-:Y:S02]  /*0080*/  I2FP.F32.S32 R0, R5 ;  /* 0x0000000500007245 */ /* 0x000fe40000201400 */
[----:B------:R-:W-:-:S03]  /*0090*/  ISETP.LT.AND P0, PT, R5, 0x10, !P0 ;  /* 0x000000100500780c */ /* 0x000fc60004701270 */
[----:B------:R-:W-:-:S05]  /*00a0*/  FMUL R0, R0, 0.46666666865348815918 ;  /* 0x3eeeeeef00007820 */ /* 0x000fca0000400000 */
[----:B------:R-:W-:-:S04]  /*00b0*/  FMNMX R0, RZ, R0, !PT ;  /* 0x00000000ff007209 */ /* 0x000fc80007800000 */
[----:B------:R-:W1:Y:S02]  /*00c0*/  F2I.TRUNC.NTZ R4, R0 ;  /* 0x0000000000047305 */ /* 0x000e64000020f100 */
[----:B-1----:R-:W-:Y:S01]  /*00d0*/  SHF.R.S32.HI R5, RZ, 0x1f, R4 ;  /* 0x0000001fff057819 */ /* 0x002fe20000011404 */
[----:B------:R-:W-:Y:S06]  /*00e0*/  @!P0 EXIT ;  /* 0x000000000000894d */ /* 0x000fec0003800000 */
[----:B------:R-:W-:Y:S02]  /*00f0*/  ULDC.64 UR4, c[0x0][0x208] ;  /* 0x0000820000047ab9 */ /* 0x000fe40000000a00 */
[----:B------:R-:W-:Y:S01]  /*0100*/  STG.E.64 desc[UR4][R2.64], R4 ;  /* 0x0000000402007986 */ /* 0x000fe2000c101b04 */
[----:B------:R-:W-:Y:S05]  /*0110*/  EXIT ;  /* 0x000000000000794d */ /* 0x000fea0003800000 */
.L_x_0:
[----:B------:R-:W-:-:S00]  /*0120*/  BRA `(.L_x_0) ;  /* 0xfffffffc00fc7947 */ /* 0x000fc0000383ffff */
[----:B------:R-:W-:-:S00]  /*0130*/  NOP ;  /* 0x0000000000007918 */ /* 0x000fc00000000000 */
        /* <DEDUP_REMOVED lines=12> */
.L_x_1:


//--------------------- .nv.constant0.triton_poi_fused__to_copy_15 --------------------------
	.section	.nv.constant0.triton_poi_fused__to_copy_15,"a",@progbits
	.sectionflags	@""
	.align	4
.nv.constant0.triton_poi_fused__to_copy_15:
	.zero		540
